//
// Generated by NVIDIA NVVM Compiler
//
// Compiler Build ID: CL-36424714
// Cuda compilation tools, release 13.0, V13.0.88
// Based on NVVM 20.0.0
//

.version 9.0
.target sm_100
.address_size 64

	// .globl	_Z9diff_kernPdid
.global .align 4 .b8 precalc_xorwow_matrix[102400];
.global .align 4 .b8 precalc_xorwow_offset_matrix[102400];
.global .align 4 .b8 mrg32k3aM1[2304];
.global .align 4 .b8 mrg32k3aM2[2304];
.global .align 4 .b8 mrg32k3aM1SubSeq[2016];
.global .align 4 .b8 mrg32k3aM2SubSeq[2016];
.global .align 4 .b8 mrg32k3aM1Seq[2304];
.global .align 4 .b8 mrg32k3aM2Seq[2304];
.const .align 8 .b8 __cr_lgamma_table[72];
.extern .shared .align 16 .b8 l_grid[];

.visible .entry _Z9diff_kernPdid(
	.param .u64 .ptr .align 1 _Z9diff_kernPdid_param_0,
	.param .u32 _Z9diff_kernPdid_param_1,
	.param .f64 _Z9diff_kernPdid_param_2
)
{
	.reg .pred 	%p<10>;
	.reg .b32 	%r<48>;
	.reg .b64 	%rd<11>;
	.reg .b64 	%fd<18>;

	ld.param.u64 	%rd3, [_Z9diff_kernPdid_param_0];
	ld.param.u32 	%r12, [_Z9diff_kernPdid_param_1];
	ld.param.f64 	%fd1, [_Z9diff_kernPdid_param_2];
	cvta.to.global.u64 	%rd1, %rd3;
	mov.u32 	%r1, %ntid.x;
	add.s32 	%r2, %r1, 2;
	mov.u32 	%r13, %tid.x;
	add.s32 	%r3, %r13, 1;
	mov.u32 	%r4, %tid.y;
	add.s32 	%r5, %r4, 1;
	mov.u32 	%r14, %nctaid.x;
	mov.u32 	%r15, %ctaid.x;
	mov.u32 	%r16, %ntid.y;
	mov.u32 	%r17, %ctaid.y;
	mad.lo.s32 	%r18, %r17, %r16, %r4;
	mad.lo.s32 	%r19, %r18, %r14, %r15;
	mad.lo.s32 	%r6, %r19, %r1, %r13;
	mul.wide.s32 	%rd4, %r6, 8;
	add.s64 	%rd2, %rd1, %rd4;
	ld.global.f64 	%fd2, [%rd2];
	mad.lo.s32 	%r7, %r2, %r4, %r2;
	add.s32 	%r8, %r7, %r13;
	shl.b32 	%r20, %r8, 3;
	mov.u32 	%r21, l_grid;
	add.s32 	%r9, %r21, %r20;
	st.shared.f64 	[%r9+8], %fd2;
	setp.ne.s32 	%p1, %r13, 0;
	@%p1 bra 	$L__BB0_2;
	ld.global.f64 	%fd3, [%rd2+-8];
	shl.b32 	%r22, %r7, 3;
	add.s32 	%r24, %r21, %r22;
	st.shared.f64 	[%r24], %fd3;
$L__BB0_2:
	setp.ne.s32 	%p2, %r4, 0;
	sub.s32 	%r25, %r8, %r2;
	shl.b32 	%r26, %r25, 3;
	add.s32 	%r10, %r21, %r26;
	@%p2 bra 	$L__BB0_4;
	sub.s32 	%r28, %r6, %r12;
	mul.wide.s32 	%rd5, %r28, 8;
	add.s64 	%rd6, %rd1, %rd5;
	ld.global.f64 	%fd4, [%rd6];
	st.shared.f64 	[%r10+8], %fd4;
$L__BB0_4:
	setp.ne.s32 	%p3, %r3, %r1;
	@%p3 bra 	$L__BB0_6;
	ld.global.f64 	%fd5, [%rd2+8];
	add.s32 	%r29, %r1, %r7;
	shl.b32 	%r30, %r29, 3;
	add.s32 	%r32, %r21, %r30;
	st.shared.f64 	[%r32+8], %fd5;
$L__BB0_6:
	setp.ne.s32 	%p4, %r5, %r1;
	@%p4 bra 	$L__BB0_8;
	mul.wide.s32 	%rd7, %r12, 8;
	add.s64 	%rd8, %rd2, %rd7;
	ld.global.f64 	%fd6, [%rd8];
	add.s32 	%r33, %r1, %r3;
	mad.lo.s32 	%r34, %r2, %r1, %r33;
	shl.b32 	%r35, %r34, 3;
	add.s32 	%r37, %r21, %r35;
	st.shared.f64 	[%r37+16], %fd6;
$L__BB0_8:
	bar.sync 	0;
	setp.le.s32 	%p5, %r6, %r12;
	add.s32 	%r11, %r12, -1;
	mul.lo.s32 	%r38, %r11, %r12;
	setp.ge.s32 	%p6, %r6, %r38;
	or.pred  	%p7, %p5, %p6;
	@%p7 bra 	$L__BB0_12;
	rem.s32 	%r39, %r6, %r12;
	setp.eq.s32 	%p8, %r39, 0;
	@%p8 bra 	$L__BB0_12;
	rem.s32 	%r40, %r6, %r11;
	setp.eq.s32 	%p9, %r40, 0;
	@%p9 bra 	$L__BB0_12;
	ld.shared.f64 	%fd7, [%r10+8];
	shl.b32 	%r41, %r2, 3;
	add.s32 	%r42, %r9, %r41;
	ld.shared.f64 	%fd8, [%r42+8];
	add.f64 	%fd9, %fd7, %fd8;
	ld.shared.f64 	%fd10, [%r9];
	add.f64 	%fd11, %fd9, %fd10;
	ld.shared.f64 	%fd12, [%r9+16];
	add.f64 	%fd13, %fd11, %fd12;
	ld.shared.f64 	%fd14, [%r9+8];
	fma.rn.f64 	%fd15, %fd14, 0dC010000000000000, %fd13;
	fma.rn.f64 	%fd16, %fd1, %fd15, 0d0000000000000000;
	add.f64 	%fd17, %fd14, %fd16;
	mul.lo.s32 	%r43, %r2, %r2;
	shl.b32 	%r44, %r43, 3;
	add.s32 	%r45, %r9, %r44;
	st.shared.f64 	[%r45+8], %fd17;
	mul.lo.s32 	%r46, %r12, %r12;
	sub.s32 	%r47, %r46, %r6;
	mul.wide.s32 	%rd9, %r47, 8;
	add.s64 	%rd10, %rd1, %rd9;
	st.global.f64 	[%rd10], %fd17;
$L__BB0_12:
	ret;

}


// ===== COMPILED SASS (sm_100) =====

	.target	sm_100

	.elftype	@"ET_EXEC"


//--------------------- .note.nv.tkinfo           --------------------------
	.section	.note.nv.tkinfo,"",@"SHT_NOTE"
	.sectionflags	@"SHF_NOTE_NV_TKINFO"
	.tkinfo
        /*0018*/ 	.word	0x00000002
        /*0030*/ 	.string	""
        /*0030*/ 	.string	"ptxas"
        /*0030*/ 	.string	"Cuda compilation tools, release 13.0, V13.0.88"
        /*0030*/ 	.string	"Build cuda_13.0.r13.0/compiler.36424714_0"
        /*0030*/ 	.string	"-arch sm_100 -m 64 "



//--------------------- .note.nv.cuinfo           --------------------------
	.section	.note.nv.cuinfo,"",@"SHT_NOTE"
	.sectionflags	@"SHF_NOTE_NV_CUINFO"
        /*0018*/ 	.short	0x0002
        /*001a*/ 	.short	0x0064
        /*001c*/ 	.short	0x0082
	.zero		2


//--------------------- .nv.info                  --------------------------
	.section	.nv.info,"",@"SHT_CUDA_INFO"
	.align	4


	//----- nvinfo : EIATTR_REGCOUNT
	.align		4
        /*0000*/ 	.byte	0x04, 0x2f
        /*0002*/ 	.short	(.L_10 - .L_9)
	.align		4
.L_9:
        /*0004*/ 	.word	index@(_Z9diff_kernPdid)
        /*0008*/ 	.word	0x00000020


	//----- nvinfo : EIATTR_FRAME_SIZE
	.align		4
.L_10:
        /*000c*/ 	.byte	0x04, 0x11
        /*000e*/ 	.short	(.L_12 - .L_11)
	.align		4
.L_11:
        /*0010*/ 	.word	index@(_Z9diff_kernPdid)
        /*0014*/ 	.word	0x00000000


	//----- nvinfo : EIATTR_MIN_STACK_SIZE
	.align		4
.L_12:
        /*0018*/ 	.byte	0x04, 0x12
        /*001a*/ 	.short	(.L_14 - .L_13)
	.align		4
.L_13:
        /*001c*/ 	.word	index@(_Z9diff_kernPdid)
        /*0020*/ 	.word	0x00000000
.L_14:


//--------------------- .nv.compat                --------------------------
	.section	.nv.compat,"",@"SHT_CUDA_COMPAT_INFO"
	.align	4
        /*0000*/ 	.byte	0x02, 0x09, 0x00, 0x00, 0x02, 0x02, 0x01, 0x00, 0x02, 0x05, 0x05, 0x00, 0x03, 0x07, 0x01, 0x01
        /*0010*/ 	.byte	0x02, 0x03, 0x00, 0x00, 0x02, 0x06, 0x01, 0x00, 0x04, 0x0b, 0x08, 0x00, 0x01, 0x00, 0x00, 0x00
        /*0020*/ 	.byte	0x00, 0x00, 0x00, 0x00


//--------------------- .nv.info._Z9diff_kernPdid --------------------------
	.section	.nv.info._Z9diff_kernPdid,"",@"SHT_CUDA_INFO"
	.sectionflags	@""
	.align	4


	//----- nvinfo : EIATTR_CUDA_API_VERSION
	.align		4
        /*0000*/ 	.byte	0x04, 0x37
        /*0002*/ 	.short	(.L_16 - .L_15)
.L_15:
        /*0004*/ 	.word	0x00000082


	//----- nvinfo : EIATTR_KPARAM_INFO
	.align		4
.L_16:
        /*0008*/ 	.byte	0x04, 0x17
        /*000a*/ 	.short	(.L_18 - .L_17)
.L_17:
        /*000c*/ 	.word	0x00000000
        /*0010*/ 	.short	0x0002
        /*0012*/ 	.short	0x0010
        /*0014*/ 	.byte	0x00, 0xf0, 0x21, 0x00


	//----- nvinfo : EIATTR_KPARAM_INFO
	.align		4
.L_18:
        /*0018*/ 	.byte	0x04, 0x17
        /*001a*/ 	.short	(.L_20 - .L_19)
.L_19:
        /*001c*/ 	.word	0x00000000
        /*0020*/ 	.short	0x0001
        /*0022*/ 	.short	0x0008
        /*0024*/ 	.byte	0x00, 0xf0, 0x11, 0x00


	//----- nvinfo : EIATTR_KPARAM_INFO
	.align		4
.L_20:
        /*0028*/ 	.byte	0x04, 0x17
        /*002a*/ 	.short	(.L_22 - .L_21)
.L_21:
        /*002c*/ 	.word	0x00000000
        /*0030*/ 	.short	0x0000
        /*0032*/ 	.short	0x0000
        /*0034*/ 	.byte	0x00, 0xf5, 0x21, 0x00


	//----- nvinfo : EIATTR_SPARSE_MMA_MASK
	.align		4
.L_22:
        /*0038*/ 	.byte	0x03, 0x50
        /*003a*/ 	.short	0x0000


	//----- nvinfo : EIATTR_MAXREG_COUNT
	.align		4
        /*003c*/ 	.byte	0x03, 0x1b
        /*003e*/ 	.short	0x00ff


	//----- nvinfo : EIATTR_NUM_BARRIERS
	.align		4
        /*0040*/ 	.byte	0x02, 0x4c
        /*0042*/ 	.byte	0x01
	.zero		1


	//----- nvinfo : EIATTR_MERCURY_ISA_VERSION
	.align		4
        /*0044*/ 	.byte	0x03, 0x5f
        /*0046*/ 	.short	0x0101


	//----- nvinfo : EIATTR_VRC_CTA_INIT_COUNT
	.align		4
        /*0048*/ 	.byte	0x02, 0x4a
	.zero		1
	.zero		1


	//----- nvinfo : EIATTR_EXIT_INSTR_OFFSETS
	.align		4
        /*004c*/ 	.byte	0x04, 0x1c
        /*004e*/ 	.short	(.L_24 - .L_23)


	//   ....[0]....
.L_23:
        /*0050*/ 	.word	0x00000360


	//   ....[1]....
        /*0054*/ 	.word	0x000004d0


	//   ....[2]....
        /*0058*/ 	.word	0x00000630


	//   ....[3]....
        /*005c*/ 	.word	0x00000770


	//----- nvinfo : EIATTR_CBANK_PARAM_SIZE
	.align		4
.L_24:
        /*0060*/ 	.byte	0x03, 0x19
        /*0062*/ 	.short	0x0018


	//----- nvinfo : EIATTR_PARAM_CBANK
	.align		4
        /*0064*/ 	.byte	0x04, 0x0a
        /*0066*/ 	.short	(.L_26 - .L_25)
	.align		4
.L_25:
        /*0068*/ 	.word	index@(.nv.constant0._Z9diff_kernPdid)
        /*006c*/ 	.short	0x0380
        /*006e*/ 	.short	0x0018


	//----- nvinfo : EIATTR_SW_WAR
	.align		4
.L_26:
        /*0070*/ 	.byte	0x04, 0x36
        /*0072*/ 	.short	(.L_28 - .L_27)
.L_27:
        /*0074*/ 	.word	0x00000008
.L_28:


//--------------------- .nv.callgraph             --------------------------
	.section	.nv.callgraph,"",@"SHT_CUDA_CALLGRAPH"
	.align	4
	.sectionentsize	8
	.align		4
        /*0000*/ 	.word	0x00000000
	.align		4
        /*0004*/ 	.word	0xffffffff
	.align		4
        /*0008*/ 	.word	0x00000000
	.align		4
        /*000c*/ 	.word	0xfffffffe
	.align		4
        /*0010*/ 	.word	0x00000000
	.align		4
        /*0014*/ 	.word	0xfffffffd
	.align		4
        /*0018*/ 	.word	0x00000000
	.align		4
        /*001c*/ 	.word	0xfffffffc


//--------------------- .nv.constant4             --------------------------
	.section	.nv.constant4,"a",@progbits
	.align	8
	.align		8
.nv.constant4:
        /*0000*/ 	.dword	precalc_xorwow_matrix
	.align		8
        /*0008*/ 	.dword	precalc_xorwow_offset_matrix
	.align		8
        /*0010*/ 	.dword	mrg32k3aM1
	.align		8
        /*0018*/ 	.dword	mrg32k3aM2
	.align		8
        /*0020*/ 	.dword	mrg32k3aM1SubSeq
	.align		8
        /*0028*/ 	.dword	mrg32k3aM2SubSeq
	.align		8
        /*0030*/ 	.dword	mrg32k3aM1Seq
	.align		8
        /*0038*/ 	.dword	mrg32k3aM2Seq


//--------------------- .nv.constant3             --------------------------
	.section	.nv.constant3,"a",@progbits
	.align	8
.nv.constant3:
	.type		__cr_lgamma_table,@object
	.size		__cr_lgamma_table,(.L_8 - __cr_lgamma_table)
__cr_lgamma_table:
        /*0000*/ 	.byte	0x00, 0x00, 0x00, 0x00, 0x00, 0x00, 0x00, 0x00, 0x00, 0x00, 0x00, 0x00, 0x00, 0x00, 0x00, 0x00
        /*0010*/ 	.byte	0xef, 0x39, 0xfa, 0xfe, 0x42, 0x2e, 0xe6, 0x3f, 0x02, 0x20, 0x2a, 0xfa, 0x0b, 0xab, 0xfc, 0x3f
        /*0020*/ 	.byte	0xf9, 0x2c, 0x92, 0x7c, 0xa7, 0x6c, 0x09, 0x40, 0xc9, 0x79, 0x44, 0x3c, 0x64, 0x26, 0x13, 0x40
        /*0030*/ 	.byte	0xca, 0x01, 0xcf, 0x3a, 0x27, 0x51, 0x1a, 0x40, 0x30, 0xcc, 0x2d, 0xf3, 0xe1, 0x0c, 0x21, 0x40
        /*0040*/ 	.byte	0x0d, 0xb7, 0xfc, 0x82, 0x8e, 0x35, 0x25, 0x40
.L_8:


//--------------------- .text._Z9diff_kernPdid    --------------------------
	.section	.text._Z9diff_kernPdid,"ax",@progbits
	.align	128
        .global         _Z9diff_kernPdid
        .type           _Z9diff_kernPdid,@function
        .size           _Z9diff_kernPdid,(.L_x_1 - _Z9diff_kernPdid)
        .other          _Z9diff_kernPdid,@"STO_CUDA_ENTRY STV_DEFAULT"
_Z9diff_kernPdid:
.text._Z9diff_kernPdid:
[----:B------:R-:W-:Y:S01]  /*0000*/  LDC R1, c[0x0][0x37c] ;  /* 0x0000df00ff017b82 */ /* 0x000fe20000000800 */
[----:B------:R-:W0:Y:S07]  /*0010*/  S2R R16, SR_TID.Y ;  /* 0x0000000000107919 */ /* 0x000e2e0000002200 */
[----:B------:R-:W1:Y:S01]  /*0020*/  LDC R14, c[0x0][0x360] ;  /* 0x0000d800ff0e7b82 */ /* 0x000e620000000800 */
[----:B------:R-:W2:Y:S01]  /*0030*/  LDCU UR4, c[0x0][0x370] ;  /* 0x00006e00ff0477ac */ /* 0x000ea20008000800 */
[----:B------:R-:W3:Y:S01]  /*0040*/  S2R R5, SR_CTAID.Y ;  /* 0x0000000000057919 */ /* 0x000ee20000002600 */
[----:B------:R-:W3:Y:S01]  /*0050*/  LDCU UR5, c[0x0][0x364] ;  /* 0x00006c80ff0577ac */ /* 0x000ee20008000800 */
[----:B------:R-:W2:Y:S04]  /*0060*/  S2R R7, SR_CTAID.X ;  /* 0x0000000000077919 */ /* 0x000ea80000002500 */
[----:B------:R-:W4:Y:S01]  /*0070*/  LDC R0, c[0x0][0x388] ;  /* 0x0000e200ff007b82 */ /* 0x000f220000000800 */
[----:B------:R-:W5:Y:S01]  /*0080*/  LDCU.64 UR6, c[0x0][0x358] ;  /* 0x00006b00ff0677ac */ /* 0x000f620008000a00 */
[----:B------:R-:W5:Y:S06]  /*0090*/  S2R R19, SR_TID.X ;  /* 0x0000000000137919 */ /* 0x000f6c0000002100 */
[----:B------:R-:W4:Y:S01]  /*00a0*/  LDC.64 R2, c[0x0][0x380] ;  /* 0x0000e000ff027b82 */ /* 0x000f220000000a00 */
[----:B0-----:R-:W-:Y:S01]  /*00b0*/  ISETP.NE.AND P3, PT, R16, RZ, PT ;  /* 0x000000ff1000720c */ /* 0x001fe20003f65270 */
[----:B---3--:R-:W-:-:S02]  /*00c0*/  IMAD R4, R5, UR5, R16 ;  /* 0x0000000505047c24 */ /* 0x008fc4000f8e0210 */
[----:B------:R-:W-:Y:S02]  /*00d0*/  VIADD R5, R16, 0x1 ;  /* 0x0000000110057836 */ /* 0x000fe40000000000 */
[----:B--2---:R-:W-:-:S03]  /*00e0*/  IMAD R4, R4, UR4, R7 ;  /* 0x0000000404047c24 */ /* 0x004fc6000f8e0207 */
[-C--:B-1----:R-:W-:Y:S01]  /*00f0*/  ISETP.NE.AND P1, PT, R5, R14.reuse, PT ;  /* 0x0000000e0500720c */ /* 0x082fe20003f25270 */
[C---:B-----5:R-:W-:Y:S01]  /*0100*/  VIADD R23, R19.reuse, 0x1 ;  /* 0x0000000113177836 */ /* 0x060fe20000000000 */
[----:B------:R-:W-:Y:S01]  /*0110*/  ISETP.NE.AND P4, PT, R19, RZ, PT ;  /* 0x000000ff1300720c */ /* 0x000fe20003f85270 */
[----:B------:R-:W-:-:S03]  /*0120*/  IMAD R15, R4, R14, R19 ;  /* 0x0000000e040f7224 */ /* 0x000fc600078e0213 */
[----:B------:R-:W-:Y:S01]  /*0130*/  ISETP.NE.AND P2, PT, R23, R14, PT ;  /* 0x0000000e1700720c */ /* 0x000fe20003f45270 */
[C---:B----4-:R-:W-:Y:S01]  /*0140*/  IMAD.WIDE R24, R15.reuse, 0x8, R2 ;  /* 0x000000080f187825 */ /* 0x050fe200078e0202 */
[----:B------:R-:W-:-:S04]  /*0150*/  @!P3 IADD3 R9, PT, PT, R15, -R0, RZ ;  /* 0x800000000f09b210 */ /* 0x000fc80007ffe0ff */
[----:B------:R-:W2:Y:S01]  /*0160*/  LDG.E.64 R4, desc[UR6][R24.64] ;  /* 0x0000000618047981 */ /* 0x000ea2000c1e1b00 */
[----:B------:R-:W-:-:S03]  /*0170*/  @!P3 IMAD.WIDE R8, R9, 0x8, R2 ;  /* 0x000000080908b825 */ /* 0x000fc600078e0202 */
[----:B------:R-:W3:Y:S01]  /*0180*/  @!P4 LDG.E.64 R6, desc[UR6][R24.64+-0x8] ;  /* 0xfffff8061806c981 */ /* 0x000ee2000c1e1b00 */
[----:B------:R-:W-:-:S03]  /*0190*/  @!P1 IMAD.WIDE R12, R0, 0x8, R24 ;  /* 0x00000008000c9825 */ /* 0x000fc600078e0218 */
[----:B------:R-:W4:Y:S04]  /*01a0*/  @!P3 LDG.E.64 R8, desc[UR6][R8.64] ;  /* 0x000000060808b981 */ /* 0x000f28000c1e1b00 */
[----:B------:R0:W5:Y:S04]  /*01b0*/  @!P2 LDG.E.64 R10, desc[UR6][R24.64+0x8] ;  /* 0x00000806180aa981 */ /* 0x000168000c1e1b00 */
[----:B------:R-:W5:Y:S01]  /*01c0*/  @!P1 LDG.E.64 R12, desc[UR6][R12.64] ;  /* 0x000000060c0c9981 */ /* 0x000f62000c1e1b00 */
[----:B------:R-:W1:Y:S01]  /*01d0*/  S2UR UR5, SR_CgaCtaId ;  /* 0x00000000000579c3 */ /* 0x000e620000008800 */
[----:B------:R-:W-:Y:S01]  /*01e0*/  VIADD R17, R14, 0x2 ;  /* 0x000000020e117836 */ /* 0x000fe20000000000 */
[----:B------:R-:W-:Y:S01]  /*01f0*/  UMOV UR4, 0x400 ;  /* 0x0000040000047882 */ /* 0x000fe20000000000 */
[----:B------:R-:W-:-:S02]  /*0200*/  VIADD R21, R0, 0xffffffff ;  /* 0xffffffff00157836 */ /* 0x000fc40000000000 */
[----:B------:R-:W-:Y:S02]  /*0210*/  IMAD R16, R17, R16, R17 ;  /* 0x0000001011107224 */ /* 0x000fe400078e0211 */
[----:B------:R-:W-:-:S03]  /*0220*/  IMAD R20, R21, R0, RZ ;  /* 0x0000000015147224 */ /* 0x000fc600078e02ff */
[----:B------:R-:W-:Y:S01]  /*0230*/  IADD3 R18, PT, PT, R16, R19, RZ ;  /* 0x0000001310127210 */ /* 0x000fe20007ffe0ff */
[----:B------:R-:W-:Y:S01]  /*0240*/  @!P1 IMAD.IADD R19, R23, 0x1, R14 ;  /* 0x0000000117139824 */ /* 0x000fe200078e020e */
[----:B------:R-:W-:-:S03]  /*0250*/  ISETP.GE.AND P0, PT, R15, R20, PT ;  /* 0x000000140f00720c */ /* 0x000fc60003f06270 */
[----:B------:R-:W-:Y:S02]  /*0260*/  IMAD.IADD R23, R18, 0x1, -R17 ;  /* 0x0000000112177824 */ /* 0x000fe400078e0a11 */
[----:B------:R-:W-:Y:S01]  /*0270*/  @!P1 IMAD R20, R17, R14, R19 ;  /* 0x0000000e11149224 */ /* 0x000fe200078e0213 */
[----:B-1----:R-:W-:-:S06]  /*0280*/  ULEA UR4, UR5, UR4, 0x18 ;  /* 0x0000000405047291 */ /* 0x002fcc000f8ec0ff */
[C---:B0-----:R-:W-:Y:S02]  /*0290*/  @!P4 LEA R25, R16.reuse, UR4, 0x3 ;  /* 0x000000041019cc11 */ /* 0x041fe4000f8e18ff */
[----:B------:R-:W-:Y:S02]  /*02a0*/  @!P2 IADD3 R16, PT, PT, R16, R14, RZ ;  /* 0x0000000e1010a210 */ /* 0x000fe40007ffe0ff */
[----:B------:R-:W-:Y:S02]  /*02b0*/  LEA R19, R18, UR4, 0x3 ;  /* 0x0000000412137c11 */ /* 0x000fe4000f8e18ff */
[----:B------:R-:W-:Y:S02]  /*02c0*/  LEA R23, R23, UR4, 0x3 ;  /* 0x0000000417177c11 */ /* 0x000fe4000f8e18ff */
[----:B------:R-:W-:Y:S02]  /*02d0*/  @!P2 LEA R27, R16, UR4, 0x3 ;  /* 0x00000004101bac11 */ /* 0x000fe4000f8e18ff */
[----:B------:R-:W-:-:S02]  /*02e0*/  @!P1 LEA R29, R20, UR4, 0x3 ;  /* 0x00000004141d9c11 */ /* 0x000fc4000f8e18ff */
[----:B------:R-:W-:Y:S01]  /*02f0*/  ISETP.LE.OR P0, PT, R15, R0, P0 ;  /* 0x000000000f00720c */ /* 0x000fe20000703670 */
[----:B--2---:R0:W-:Y:S04]  /*0300*/  STS.64 [R19+0x8], R4 ;  /* 0x0000080413007388 */ /* 0x0041e80000000a00 */
[----:B---3--:R0:W-:Y:S04]  /*0310*/  @!P4 STS.64 [R25], R6 ;  /* 0x000000061900c388 */ /* 0x0081e80000000a00 */
[----:B----4-:R0:W-:Y:S04]  /*0320*/  @!P3 STS.64 [R23+0x8], R8 ;  /* 0x000008081700b388 */ /* 0x0101e80000000a00 */
[----:B-----5:R0:W-:Y:S04]  /*0330*/  @!P2 STS.64 [R27+0x8], R10 ;  /* 0x0000080a1b00a388 */ /* 0x0201e80000000a00 */
[----:B------:R0:W-:Y:S01]  /*0340*/  @!P1 STS.64 [R29+0x10], R12 ;  /* 0x0000100c1d009388 */ /* 0x0001e20000000a00 */
[----:B------:R-:W-:Y:S06]  /*0350*/  BAR.SYNC.DEFER_BLOCKING 0x0 ;  /* 0x0000000000007b1d */ /* 0x000fec0000010000 */
[----:B------:R-:W-:Y:S05]  /*0360*/  @P0 EXIT ;  /* 0x000000000000094d */ /* 0x000fea0003800000 */
[----:B0-----:R-:W-:Y:S02]  /*0370*/  IABS R8, R0 ;  /* 0x0000000000087213 */ /* 0x001fe40000000000 */
[----:B------:R-:W-:Y:S02]  /*0380*/  IABS R6, R15 ;  /* 0x0000000f00067213 */ /* 0x000fe40000000000 */
[----:B------:R-:W0:Y:S01]  /*0390*/  I2F.RP R7, R8 ;  /* 0x0000000800077306 */ /* 0x000e220000209400 */
[----:B------:R-:W-:-:S07]  /*03a0*/  ISETP.NE.AND P1, PT, R0, RZ, PT ;  /* 0x000000ff0000720c */ /* 0x000fce0003f25270 */
[----:B0-----:R-:W0:Y:S02]  /*03b0*/  MUFU.RCP R7, R7 ;  /* 0x0000000700077308 */ /* 0x001e240000001000 */
[----:B0-----:R-:W-:-:S06]  /*03c0*/  VIADD R4, R7, 0xffffffe ;  /* 0x0ffffffe07047836 */ /* 0x001fcc0000000000 */
[----:B------:R0:W1:Y:S02]  /*03d0*/  F2I.FTZ.U32.TRUNC.NTZ R5, R4 ;  /* 0x0000000400057305 */ /* 0x000064000021f000 */
[----:B0-----:R-:W-:Y:S01]  /*03e0*/  IMAD.MOV.U32 R4, RZ, RZ, RZ ;  /* 0x000000ffff047224 */ /* 0x001fe200078e00ff */
[----:B-1----:R-:W-:-:S05]  /*03f0*/  IADD3 R9, PT, PT, RZ, -R5, RZ ;  /* 0x80000005ff097210 */ /* 0x002fca0007ffe0ff */
[----:B------:R-:W-:-:S04]  /*0400*/  IMAD R9, R9, R8, RZ ;  /* 0x0000000809097224 */ /* 0x000fc800078e02ff */
[----:B------:R-:W-:-:S06]  /*0410*/  IMAD.HI.U32 R5, R5, R9, R4 ;  /* 0x0000000905057227 */ /* 0x000fcc00078e0004 */
[----:B------:R-:W-:-:S05]  /*0420*/  IMAD.HI.U32 R5, R5, R6, RZ ;  /* 0x0000000605057227 */ /* 0x000fca00078e00ff */
[----:B------:R-:W-:-:S05]  /*0430*/  IADD3 R5, PT, PT, -R5, RZ, RZ ;  /* 0x000000ff05057210 */ /* 0x000fca0007ffe1ff */
[----:B------:R-:W-:-:S05]  /*0440*/  IMAD R5, R8, R5, R6 ;  /* 0x0000000508057224 */ /* 0x000fca00078e0206 */
[----:B------:R-:W-:-:S13]  /*0450*/  ISETP.GT.U32.AND P0, PT, R8, R5, PT ;  /* 0x000000050800720c */ /* 0x000fda0003f04070 */
[----:B------:R-:W-:Y:S01]  /*0460*/  @!P0 IMAD.IADD R5, R5, 0x1, -R8 ;  /* 0x0000000105058824 */ /* 0x000fe200078e0a08 */
[----:B------:R-:W-:-:S04]  /*0470*/  ISETP.GE.AND P0, PT, R15, RZ, PT ;  /* 0x000000ff0f00720c */ /* 0x000fc80003f06270 */
[----:B------:R-:W-:-:S13]  /*0480*/  ISETP.GT.U32.AND P2, PT, R8, R5, PT ;  /* 0x000000050800720c */ /* 0x000fda0003f44070 */
[----:B------:R-:W-:-:S05]  /*0490*/  @!P2 IADD3 R5, PT, PT, R5, -R8, RZ ;  /* 0x800000080505a210 */ /* 0x000fca0007ffe0ff */
[----:B------:R-:W-:Y:S01]  /*04a0*/  @!P0 IMAD.MOV R5, RZ, RZ, -R5 ;  /* 0x000000ffff058224 */ /* 0x000fe200078e0a05 */
[----:B------:R-:W-:-:S04]  /*04b0*/  @!P1 LOP3.LUT R5, RZ, R0, RZ, 0x33, !PT ;  /* 0x00000000ff059212 */ /* 0x000fc800078e33ff */
[----:B------:R-:W-:-:S13]  /*04c0*/  ISETP.NE.AND P1, PT, R5, RZ, PT ;  /* 0x000000ff0500720c */ /* 0x000fda0003f25270 */
[----:B------:R-:W-:Y:S05]  /*04d0*/  @!P1 EXIT ;  /* 0x000000000000994d */ /* 0x000fea0003800000 */
[-C--:B------:R-:W-:Y:S02]  /*04e0*/  IABS R8, R21.reuse ;  /* 0x0000001500087213 */ /* 0x080fe40000000000 */
[----:B------:R-:W-:Y:S02]  /*04f0*/  IABS R10, R21 ;  /* 0x00000015000a7213 */ /* 0x000fe40000000000 */
[----:B------:R-:W0:Y:S08]  /*0500*/  I2F.RP R7, R8 ;  /* 0x0000000800077306 */ /* 0x000e300000209400 */
[----:B0-----:R-:W0:Y:S02]  /*0510*/  MUFU.RCP R7, R7 ;  /* 0x0000000700077308 */ /* 0x001e240000001000 */
[----:B0-----:R-:W-:-:S06]  /*0520*/  IADD3 R4, PT, PT, R7, 0xffffffe, RZ ;  /* 0x0ffffffe07047810 */ /* 0x001fcc0007ffe0ff */
[----:B------:R0:W1:Y:S02]  /*0530*/  F2I.FTZ.U32.TRUNC.NTZ R5, R4 ;  /* 0x0000000400057305 */ /* 0x000064000021f000 */
[----:B0-----:R-:W-:Y:S02]  /*0540*/  HFMA2 R4, -RZ, RZ, 0, 0 ;  /* 0x00000000ff047431 */ /* 0x001fe400000001ff */
[----:B-1----:R-:W-:-:S04]  /*0550*/  IMAD.MOV R9, RZ, RZ, -R5 ;  /* 0x000000ffff097224 */ /* 0x002fc800078e0a05 */
[----:B------:R-:W-:-:S04]  /*0560*/  IMAD R9, R9, R8, RZ ;  /* 0x0000000809097224 */ /* 0x000fc800078e02ff */
[----:B------:R-:W-:-:S04]  /*0570*/  IMAD.HI.U32 R5, R5, R9, R4 ;  /* 0x0000000905057227 */ /* 0x000fc800078e0004 */
[----:B------:R-:W-:Y:S02]  /*0580*/  IMAD.MOV R9, RZ, RZ, -R10 ;  /* 0x000000ffff097224 */ /* 0x000fe400078e0a0a */
[----:B------:R-:W-:-:S04]  /*0590*/  IMAD.HI.U32 R5, R5, R6, RZ ;  /* 0x0000000605057227 */ /* 0x000fc800078e00ff */
[----:B------:R-:W-:-:S05]  /*05a0*/  IMAD R5, R5, R9, R6 ;  /* 0x0000000905057224 */ /* 0x000fca00078e0206 */
[----:B------:R-:W-:-:S13]  /*05b0*/  ISETP.GT.U32.AND P1, PT, R8, R5, PT ;  /* 0x000000050800720c */ /* 0x000fda0003f24070 */
[----:B------:R-:W-:Y:S02]  /*05c0*/  @!P1 IADD3 R5, PT, PT, R5, -R8, RZ ;  /* 0x8000000805059210 */ /* 0x000fe40007ffe0ff */
[----:B------:R-:W-:Y:S02]  /*05d0*/  ISETP.NE.AND P1, PT, R21, RZ, PT ;  /* 0x000000ff1500720c */ /* 0x000fe40003f25270 */
[----:B------:R-:W-:-:S13]  /*05e0*/  ISETP.GT.U32.AND P2, PT, R8, R5, PT ;  /* 0x000000050800720c */ /* 0x000fda0003f44070 */
[----:B------:R-:W-:-:S05]  /*05f0*/  @!P2 IMAD.IADD R5, R5, 0x1, -R8 ;  /* 0x000000010505a824 */ /* 0x000fca00078e0a08 */
[----:B------:R-:W-:Y:S02]  /*0600*/  @!P0 IADD3 R5, PT, PT, -R5, RZ, RZ ;  /* 0x000000ff05058210 */ /* 0x000fe40007ffe1ff */
[----:B------:R-:W-:-:S04]  /*0610*/  @!P1 LOP3.LUT R5, RZ, R21, RZ, 0x33, !PT ;  /* 0x00000015ff059212 */ /* 0x000fc800078e33ff */
[----:B------:R-:W-:-:S13]  /*0620*/  ISETP.NE.AND P0, PT, R5, RZ, PT ;  /* 0x000000ff0500720c */ /* 0x000fda0003f05270 */
[----:B------:R-:W-:Y:S05]  /*0630*/  @!P0 EXIT ;  /* 0x000000000000894d */ /* 0x000fea0003800000 */
[----:B------:R-:W-:Y:S01]  /*0640*/  IMAD R8, R14, 0x8, R19 ;  /* 0x000000080e087824 */ /* 0x000fe200078e0213 */
[----:B------:R-:W-:Y:S01]  /*0650*/  LDS.64 R6, [R23+0x8] ;  /* 0x0000080017067984 */ /* 0x000fe20000000a00 */
[----:B------:R-:W0:Y:S01]  /*0660*/  LDCU.64 UR4, c[0x0][0x390] ;  /* 0x00007200ff0477ac */ /* 0x000e220008000a00 */
[----:B------:R-:W-:Y:S02]  /*0670*/  IMAD R15, R0, R0, -R15 ;  /* 0x00000000000f7224 */ /* 0x000fe400078e0a0f */
[----:B------:R-:W-:Y:S01]  /*0680*/  LDS.64 R10, [R19] ;  /* 0x00000000130a7984 */ /* 0x000fe20000000a00 */
[----:B------:R-:W-:Y:S02]  /*0690*/  IMAD R0, R17, R17, RZ ;  /* 0x0000001111007224 */ /* 0x000fe400078e02ff */
[----:B------:R-:W-:Y:S01]  /*06a0*/  IMAD.WIDE R2, R15, 0x8, R2 ;  /* 0x000000080f027825 */ /* 0x000fe200078e0202 */
[----:B------:R-:W1:Y:S04]  /*06b0*/  LDS.64 R8, [R8+0x18] ;  /* 0x0000180008087984 */ /* 0x000e680000000a00 */
[----:B------:R-:W2:Y:S04]  /*06c0*/  LDS.64 R12, [R19+0x10] ;  /* 0x00001000130c7984 */ /* 0x000ea80000000a00 */
[----:B------:R3:W4:Y:S02]  /*06d0*/  LDS.64 R4, [R19+0x8] ;  /* 0x0000080013047984 */ /* 0x0007240000000a00 */
[----:B---3--:R-:W-:Y:S01]  /*06e0*/  LEA R19, R0, R19, 0x3 ;  /* 0x0000001300137211 */ /* 0x008fe200078e18ff */
[----:B-1----:R-:W-:-:S08]  /*06f0*/  DADD R6, R6, R8 ;  /* 0x0000000006067229 */ /* 0x002fd00000000008 */
[----:B------:R-:W-:-:S08]  /*0700*/  DADD R6, R6, R10 ;  /* 0x0000000006067229 */ /* 0x000fd0000000000a */
[----:B--2---:R-:W-:-:S08]  /*0710*/  DADD R6, R6, R12 ;  /* 0x0000000006067229 */ /* 0x004fd0000000000c */
[----:B----4-:R-:W-:-:S08]  /*0720*/  DFMA R6, R4, -4, R6 ;  /* 0xc01000000406782b */ /* 0x010fd00000000006 */
[----:B0-----:R-:W-:-:S08]  /*0730*/  DFMA R6, R6, UR4, RZ ;  /* 0x0000000406067c2b */ /* 0x001fd000080000ff */
[----:B------:R-:W-:-:S07]  /*0740*/  DADD R6, R4, R6 ;  /* 0x0000000004067229 */ /* 0x000fce0000000006 */
[----:B------:R-:W-:Y:S04]  /*0750*/  STG.E.64 desc[UR6][R2.64], R6 ;  /* 0x0000000602007986 */ /* 0x000fe8000c101b06 */
[----:B------:R-:W-:Y:S01]  /*0760*/  STS.64 [R19+0x8], R6 ;  /* 0x0000080613007388 */ /* 0x000fe20000000a00 */
[----:B------:R-:W-:Y:S05]  /*0770*/  EXIT ;  /* 0x000000000000794d */ /* 0x000fea0003800000 */
.L_x_0:
[----:B------:R-:W-:-:S00]  /*0780*/  BRA `(.L_x_0) ;  /* 0xfffffffc00fc7947 */ /* 0x000fc0000383ffff */
[----:B------:R-:W-:-:S00]  /*0790*/  NOP ;  /* 0x0000000000007918 */ /* 0x000fc00000000000 */
        /* <DEDUP_REMOVED lines=14> */
.L_x_1:


//--------------------- .nv.global.init           --------------------------
	.section	.nv.global.init,"aw",@progbits
	.align	4
.nv.global.init:
	.type		mrg32k3aM1SubSeq,@object
	.size		mrg32k3aM1SubSeq,(mrg32k3aM2SubSeq - mrg32k3aM1SubSeq)
mrg32k3aM1SubSeq:
        /*0000*/ 	.byte	0x0b, 0xcc, 0xee, 0x04, 0x73, 0x29, 0x8b, 0x6f, 0xf6, 0x53, 0x03, 0xf6, 0x23, 0xf6, 0xea, 0xda
        /* <DEDUP_REMOVED lines=125> */
	.type		mrg32k3aM2SubSeq,@object
	.size		mrg32k3aM2SubSeq,(mrg32k3aM1 - mrg32k3aM2SubSeq)
mrg32k3aM2SubSeq:
        /* <DEDUP_REMOVED lines=126> */
	.type		mrg32k3aM1,@object
	.size		mrg32k3aM1,(mrg32k3aM1Seq - mrg32k3aM1)
mrg32k3aM1:
        /* <DEDUP_REMOVED lines=144> */
	.type		mrg32k3aM1Seq,@object
	.size		mrg32k3aM1Seq,(mrg32k3aM2 - mrg32k3aM1Seq)
mrg32k3aM1Seq:
        /* <DEDUP_REMOVED lines=144> */
	.type		mrg32k3aM2,@object
	.size		mrg32k3aM2,(mrg32k3aM2Seq - mrg32k3aM2)
mrg32k3aM2:
        /* <DEDUP_REMOVED lines=144> */
	.type		mrg32k3aM2Seq,@object
	.size		mrg32k3aM2Seq,(precalc_xorwow_matrix - mrg32k3aM2Seq)
mrg32k3aM2Seq:
        /* <DEDUP_REMOVED lines=144> */
	.type		precalc_xorwow_matrix,@object
	.size		precalc_xorwow_matrix,(precalc_xorwow_offset_matrix - precalc_xorwow_matrix)
precalc_xorwow_matrix:
        /* <DEDUP_REMOVED lines=6400> */
	.type		precalc_xorwow_offset_matrix,@object
	.size		precalc_xorwow_offset_matrix,(.L_1 - precalc_xorwow_offset_matrix)
precalc_xorwow_offset_matrix:
        /* <DEDUP_REMOVED lines=6400> */
.L_1:


//--------------------- .nv.shared._Z9diff_kernPdid --------------------------
	.section	.nv.shared._Z9diff_kernPdid,"aw",@nobits
	.sectionflags	@""
	.align	16
	.zero		1024


//--------------------- .nv.shared.reserved.0     --------------------------
	.section	.nv.shared.reserved.0,"aw",@nobits
	.weak		__nv_reservedSMEM_offset_0_alias
	.size		__nv_reservedSMEM_offset_0_alias, 0, 64
	.other		__nv_reservedSMEM_offset_0_alias,@"STO_CUDA_RESERVED_SHARED STV_DEFAULT"
__nv_reservedSMEM_offset_0_alias:
	.zero		0
	.zero		64


//--------------------- .nv.constant0._Z9diff_kernPdid --------------------------
	.section	.nv.constant0._Z9diff_kernPdid,"a",@progbits
	.sectionflags	@""
	.align	4
.nv.constant0._Z9diff_kernPdid:
	.zero		920


//--------------------- SYMBOLS --------------------------

	.type		.nv.reservedSmem.offset0,@object
	.size		.nv.reservedSmem.offset0,0x4
	.type		.nv.reservedSmem.cap,@object
	.size		.nv.reservedSmem.cap,0x4
